//
// Generated by NVIDIA NVVM Compiler
//
// Compiler Build ID: CL-36424714
// Cuda compilation tools, release 13.0, V13.0.88
// Based on NVVM 20.0.0
//

.version 9.0
.target sm_100
.address_size 64

	// .globl	_Z10vector_addR6VectorIdES1_S1_
.extern .func  (.param .b32 func_retval0) vprintf
(
	.param .b64 vprintf_param_0,
	.param .b64 vprintf_param_1
)
;
.global .align 1 .b8 $str[25] = {37, 117, 32, 37, 117, 32, 37, 117, 32, 37, 117, 32, 37, 117, 32, 37, 117, 32, 37, 100, 32, 37, 100, 10};

.visible .entry _Z10vector_addR6VectorIdES1_S1_(
	.param .u64 .ptr .align 1 _Z10vector_addR6VectorIdES1_S1__param_0,
	.param .u64 .ptr .align 1 _Z10vector_addR6VectorIdES1_S1__param_1,
	.param .u64 .ptr .align 1 _Z10vector_addR6VectorIdES1_S1__param_2
)
{
	.local .align 16 .b8 	__local_depot0[32];
	.reg .b64 	%SP;
	.reg .b64 	%SPL;
	.reg .pred 	%p<4>;
	.reg .b32 	%r<31>;
	.reg .b64 	%rd<18>;
	.reg .b64 	%fd<4>;

	mov.u64 	%SPL, __local_depot0;
	cvta.local.u64 	%SP, %SPL;
	ld.param.u64 	%rd6, [_Z10vector_addR6VectorIdES1_S1__param_0];
	ld.param.u64 	%rd4, [_Z10vector_addR6VectorIdES1_S1__param_1];
	ld.param.u64 	%rd5, [_Z10vector_addR6VectorIdES1_S1__param_2];
	cvta.to.global.u64 	%rd1, %rd6;
	mov.u32 	%r1, %ntid.x;
	mov.u32 	%r2, %ntid.y;
	mov.u32 	%r3, %ntid.z;
	mov.u32 	%r11, %ctaid.x;
	mov.u32 	%r4, %nctaid.y;
	mov.u32 	%r5, %nctaid.z;
	mov.u32 	%r12, %ctaid.y;
	mov.u32 	%r13, %ctaid.z;
	mad.lo.s32 	%r14, %r11, %r4, %r12;
	mad.lo.s32 	%r15, %r14, %r5, %r13;
	mov.u32 	%r16, %tid.x;
	mov.u32 	%r17, %tid.y;
	mov.u32 	%r18, %tid.z;
	mad.lo.s32 	%r19, %r15, %r1, %r16;
	mad.lo.s32 	%r20, %r19, %r2, %r17;
	mad.lo.s32 	%r6, %r20, %r3, %r18;
	mov.u32 	%r7, %nctaid.x;
	mul.lo.s32 	%r21, %r1, %r2;
	mul.lo.s32 	%r22, %r21, %r3;
	mul.lo.s32 	%r23, %r22, %r4;
	mul.lo.s32 	%r24, %r23, %r7;
	mul.lo.s32 	%r8, %r24, %r5;
	ld.global.u32 	%r25, [%rd1];
	setp.ge.s32 	%p1, %r6, %r25;
	@%p1 bra 	$L__BB0_3;
	cvta.to.global.u64 	%rd2, %rd4;
	cvta.to.global.u64 	%rd3, %rd5;
	mov.u32 	%r30, %r6;
$L__BB0_2:
	ld.global.u64 	%rd7, [%rd1+8];
	mul.wide.s32 	%rd8, %r30, 8;
	add.s64 	%rd9, %rd7, %rd8;
	ld.f64 	%fd1, [%rd9];
	ld.global.u64 	%rd10, [%rd2+8];
	add.s64 	%rd11, %rd10, %rd8;
	ld.f64 	%fd2, [%rd11];
	add.f64 	%fd3, %fd1, %fd2;
	ld.global.u64 	%rd12, [%rd3+8];
	add.s64 	%rd13, %rd12, %rd8;
	st.f64 	[%rd13], %fd3;
	add.s32 	%r30, %r30, %r8;
	ld.global.u32 	%r26, [%rd1];
	setp.lt.s32 	%p2, %r30, %r26;
	@%p2 bra 	$L__BB0_2;
$L__BB0_3:
	setp.ne.s32 	%p3, %r6, 0;
	@%p3 bra 	$L__BB0_5;
	add.u64 	%rd14, %SP, 0;
	add.u64 	%rd15, %SPL, 0;
	st.local.v4.u32 	[%rd15], {%r7, %r4, %r5, %r1};
	mov.b32 	%r27, 0;
	st.local.v4.u32 	[%rd15+16], {%r2, %r3, %r27, %r8};
	mov.u64 	%rd16, $str;
	cvta.global.u64 	%rd17, %rd16;
	{ // callseq 0, 0
	.param .b64 param0;
	st.param.b64 	[param0], %rd17;
	.param .b64 param1;
	st.param.b64 	[param1], %rd14;
	.param .b32 retval0;
	call.uni (retval0), 
	vprintf, 
	(
	param0, 
	param1
	);
	ld.param.b32 	%r28, [retval0];
	} // callseq 0
$L__BB0_5:
	ret;

}


// ===== COMPILED SASS (sm_100) =====

	.target	sm_100

	.elftype	@"ET_EXEC"


//--------------------- .note.nv.tkinfo           --------------------------
	.section	.note.nv.tkinfo,"",@"SHT_NOTE"
	.sectionflags	@"SHF_NOTE_NV_TKINFO"
	.tkinfo
        /*0018*/ 	.word	0x00000002
        /*0030*/ 	.string	""
        /*0030*/ 	.string	"ptxas"
        /*0030*/ 	.string	"Cuda compilation tools, release 13.0, V13.0.88"
        /*0030*/ 	.string	"Build cuda_13.0.r13.0/compiler.36424714_0"
        /*0030*/ 	.string	"-arch sm_100 -m 64 "



//--------------------- .note.nv.cuinfo           --------------------------
	.section	.note.nv.cuinfo,"",@"SHT_NOTE"
	.sectionflags	@"SHF_NOTE_NV_CUINFO"
        /*0018*/ 	.short	0x0002
        /*001a*/ 	.short	0x0064
        /*001c*/ 	.short	0x0082
	.zero		2


//--------------------- .nv.info                  --------------------------
	.section	.nv.info,"",@"SHT_CUDA_INFO"
	.align	4


	//----- nvinfo : EIATTR_REGCOUNT
	.align		4
        /*0000*/ 	.byte	0x04, 0x2f
        /*0002*/ 	.short	(.L_2 - .L_1)
	.align		4
.L_1:
        /*0004*/ 	.word	index@(_Z10vector_addR6VectorIdES1_S1_)
        /*0008*/ 	.word	0x0000001e


	//----- nvinfo : EIATTR_FRAME_SIZE
	.align		4
.L_2:
        /*000c*/ 	.byte	0x04, 0x11
        /*000e*/ 	.short	(.L_4 - .L_3)
	.align		4
.L_3:
        /*0010*/ 	.word	index@(_Z10vector_addR6VectorIdES1_S1_)
        /*0014*/ 	.word	0x00000020


	//----- nvinfo : EIATTR_MIN_STACK_SIZE
	.align		4
.L_4:
        /*0018*/ 	.byte	0x04, 0x12
        /*001a*/ 	.short	(.L_6 - .L_5)
	.align		4
.L_5:
        /*001c*/ 	.word	index@(_Z10vector_addR6VectorIdES1_S1_)
        /*0020*/ 	.word	0x00000020
.L_6:


//--------------------- .nv.compat                --------------------------
	.section	.nv.compat,"",@"SHT_CUDA_COMPAT_INFO"
	.align	4
        /*0000*/ 	.byte	0x02, 0x09, 0x00, 0x00, 0x02, 0x02, 0x01, 0x00, 0x02, 0x05, 0x05, 0x00, 0x03, 0x07, 0x01, 0x01
        /*0010*/ 	.byte	0x02, 0x03, 0x00, 0x00, 0x02, 0x06, 0x01, 0x00, 0x04, 0x0b, 0x08, 0x00, 0x01, 0x00, 0x00, 0x00
        /*0020*/ 	.byte	0x00, 0x00, 0x00, 0x00


//--------------------- .nv.info._Z10vector_addR6VectorIdES1_S1_ --------------------------
	.section	.nv.info._Z10vector_addR6VectorIdES1_S1_,"",@"SHT_CUDA_INFO"
	.sectionflags	@""
	.align	4


	//----- nvinfo : EIATTR_CUDA_API_VERSION
	.align		4
        /*0000*/ 	.byte	0x04, 0x37
        /*0002*/ 	.short	(.L_8 - .L_7)
.L_7:
        /*0004*/ 	.word	0x00000082


	//----- nvinfo : EIATTR_KPARAM_INFO
	.align		4
.L_8:
        /*0008*/ 	.byte	0x04, 0x17
        /*000a*/ 	.short	(.L_10 - .L_9)
.L_9:
        /*000c*/ 	.word	0x00000000
        /*0010*/ 	.short	0x0002
        /*0012*/ 	.short	0x0010
        /*0014*/ 	.byte	0x00, 0xf5, 0x21, 0x00


	//----- nvinfo : EIATTR_KPARAM_INFO
	.align		4
.L_10:
        /*0018*/ 	.byte	0x04, 0x17
        /*001a*/ 	.short	(.L_12 - .L_11)
.L_11:
        /*001c*/ 	.word	0x00000000
        /*0020*/ 	.short	0x0001
        /*0022*/ 	.short	0x0008
        /*0024*/ 	.byte	0x00, 0xf5, 0x21, 0x00


	//----- nvinfo : EIATTR_KPARAM_INFO
	.align		4
.L_12:
        /*0028*/ 	.byte	0x04, 0x17
        /*002a*/ 	.short	(.L_14 - .L_13)
.L_13:
        /*002c*/ 	.word	0x00000000
        /*0030*/ 	.short	0x0000
        /*0032*/ 	.short	0x0000
        /*0034*/ 	.byte	0x00, 0xf5, 0x21, 0x00


	//----- nvinfo : EIATTR_SPARSE_MMA_MASK
	.align		4
.L_14:
        /*0038*/ 	.byte	0x03, 0x50
        /*003a*/ 	.short	0x0000


	//----- nvinfo : EIATTR_MAXREG_COUNT
	.align		4
        /*003c*/ 	.byte	0x03, 0x1b
        /*003e*/ 	.short	0x00ff


	//----- nvinfo : EIATTR_EXTERNS
	.align		4
        /*0040*/ 	.byte	0x04, 0x0f
        /*0042*/ 	.short	(.L_16 - .L_15)


	//   ....[0]....
	.align		4
.L_15:
        /*0044*/ 	.word	index@(vprintf)


	//----- nvinfo : EIATTR_MERCURY_ISA_VERSION
	.align		4
.L_16:
        /*0048*/ 	.byte	0x03, 0x5f
        /*004a*/ 	.short	0x0101


	//----- nvinfo : EIATTR_VRC_CTA_INIT_COUNT
	.align		4
        /*004c*/ 	.byte	0x02, 0x4a
	.zero		1
	.zero		1


	//----- nvinfo : EIATTR_SYSCALL_OFFSETS
	.align		4
        /*0050*/ 	.byte	0x04, 0x46
        /*0052*/ 	.short	(.L_18 - .L_17)


	//   ....[0]....
.L_17:
        /*0054*/ 	.word	0x000003e0


	//----- nvinfo : EIATTR_EXIT_INSTR_OFFSETS
	.align		4
.L_18:
        /*0058*/ 	.byte	0x04, 0x1c
        /*005a*/ 	.short	(.L_20 - .L_19)


	//   ....[0]....
.L_19:
        /*005c*/ 	.word	0x00000340


	//   ....[1]....
        /*0060*/ 	.word	0x000003f0


	//----- nvinfo : EIATTR_CRS_STACK_SIZE
	.align		4
.L_20:
        /*0064*/ 	.byte	0x04, 0x1e
        /*0066*/ 	.short	(.L_22 - .L_21)
.L_21:
        /*0068*/ 	.word	0x00000000


	//----- nvinfo : EIATTR_CBANK_PARAM_SIZE
	.align		4
.L_22:
        /*006c*/ 	.byte	0x03, 0x19
        /*006e*/ 	.short	0x0018


	//----- nvinfo : EIATTR_PARAM_CBANK
	.align		4
        /*0070*/ 	.byte	0x04, 0x0a
        /*0072*/ 	.short	(.L_24 - .L_23)
	.align		4
.L_23:
        /*0074*/ 	.word	index@(.nv.constant0._Z10vector_addR6VectorIdES1_S1_)
        /*0078*/ 	.short	0x0380
        /*007a*/ 	.short	0x0018


	//----- nvinfo : EIATTR_SW_WAR
	.align		4
.L_24:
        /*007c*/ 	.byte	0x04, 0x36
        /*007e*/ 	.short	(.L_26 - .L_25)
.L_25:
        /*0080*/ 	.word	0x00000008
.L_26:


//--------------------- .nv.callgraph             --------------------------
	.section	.nv.callgraph,"",@"SHT_CUDA_CALLGRAPH"
	.align	4
	.sectionentsize	8
	.align		4
        /*0000*/ 	.word	0x00000000
	.align		4
        /*0004*/ 	.word	0xffffffff
	.align		4
        /*0008*/ 	.word	index@(_Z10vector_addR6VectorIdES1_S1_)
	.align		4
        /*000c*/ 	.word	index@(vprintf)
	.align		4
        /*0010*/ 	.word	0x00000000
	.align		4
        /*0014*/ 	.word	0xfffffffe
	.align		4
        /*0018*/ 	.word	0x00000000
	.align		4
        /*001c*/ 	.word	0xfffffffd
	.align		4
        /*0020*/ 	.word	0x00000000
	.align		4
        /*0024*/ 	.word	0xfffffffc


//--------------------- .nv.constant4             --------------------------
	.section	.nv.constant4,"a",@progbits
	.align	8
	.align		8
.nv.constant4:
        /*0000*/ 	.dword	vprintf
	.align		8
        /*0008*/ 	.dword	$str


//--------------------- .text._Z10vector_addR6VectorIdES1_S1_ --------------------------
	.section	.text._Z10vector_addR6VectorIdES1_S1_,"ax",@progbits
	.align	128
        .global         _Z10vector_addR6VectorIdES1_S1_
        .type           _Z10vector_addR6VectorIdES1_S1_,@function
        .size           _Z10vector_addR6VectorIdES1_S1_,(.L_x_5 - _Z10vector_addR6VectorIdES1_S1_)
        .other          _Z10vector_addR6VectorIdES1_S1_,@"STO_CUDA_ENTRY STV_DEFAULT"
_Z10vector_addR6VectorIdES1_S1_:
.text._Z10vector_addR6VectorIdES1_S1_:
[----:B------:R-:W0:Y:S08]  /*0000*/  LDC R1, c[0x0][0x37c] ;  /* 0x0000df00ff017b82 */ /* 0x000e300000000800 */
[----:B------:R-:W1:Y:S01]  /*0010*/  LDC.64 R2, c[0x0][0x380] ;  /* 0x0000e000ff027b82 */ /* 0x000e620000000a00 */
[----:B------:R-:W1:Y:S01]  /*0020*/  LDCU.64 UR4, c[0x0][0x358] ;  /* 0x00006b00ff0477ac */ /* 0x000e620008000a00 */
[----:B0-----:R-:W-:Y:S01]  /*0030*/  IADD3 R1, PT, PT, R1, -0x20, RZ ;  /* 0xffffffe001017810 */ /* 0x001fe20007ffe0ff */
[----:B-1----:R-:W2:Y:S01]  /*0040*/  LDG.E R7, desc[UR4][R2.64] ;  /* 0x0000000402077981 */ /* 0x002ea2000c1e1900 */
[----:B------:R-:W0:Y:S04]  /*0050*/  LDCU UR7, c[0x0][0x2fc] ;  /* 0x00005f80ff0777ac */ /* 0x000e280008000800 */
[----:B------:R-:W1:Y:S01]  /*0060*/  LDC R15, c[0x0][0x360] ;  /* 0x0000d800ff0f7b82 */ /* 0x000e620000000800 */
[----:B------:R-:W-:Y:S01]  /*0070*/  BSSY.RECONVERGENT B0, `(.L_x_0) ;  /* 0x000002c000007945 */ /* 0x000fe20003800200 */
[----:B------:R-:W3:Y:S01]  /*0080*/  S2R R0, SR_CTAID.Y ;  /* 0x0000000000007919 */ /* 0x000ee20000002600 */
[----:B------:R-:W1:Y:S05]  /*0090*/  S2R R4, SR_TID.X ;  /* 0x0000000000047919 */ /* 0x000e6a0000002100 */
[----:B------:R-:W4:Y:S01]  /*00a0*/  LDC R8, c[0x0][0x364] ;  /* 0x0000d900ff087b82 */ /* 0x000f220000000800 */
[----:B------:R-:W5:Y:S01]  /*00b0*/  S2R R6, SR_TID.Y ;  /* 0x0000000000067919 */ /* 0x000f620000002200 */
[----:B------:R-:W0:Y:S06]  /*00c0*/  S2R R10, SR_TID.Z ;  /* 0x00000000000a7919 */ /* 0x000e2c0000002300 */
[----:B------:R-:W0:Y:S08]  /*00d0*/  LDC R9, c[0x0][0x368] ;  /* 0x0000da00ff097b82 */ /* 0x000e300000000800 */
[----:B------:R-:W3:Y:S08]  /*00e0*/  S2UR UR6, SR_CTAID.X ;  /* 0x00000000000679c3 */ /* 0x000ef00000002500 */
[----:B------:R-:W3:Y:S08]  /*00f0*/  LDC R13, c[0x0][0x374] ;  /* 0x0000dd00ff0d7b82 */ /* 0x000ef00000000800 */
[----:B------:R-:W5:Y:S08]  /*0100*/  S2UR UR8, SR_CTAID.Z ;  /* 0x00000000000879c3 */ /* 0x000f700000002700 */
[----:B------:R-:W5:Y:S01]  /*0110*/  LDC R14, c[0x0][0x378] ;  /* 0x0000de00ff0e7b82 */ /* 0x000f620000000800 */
[----:B---3--:R-:W-:-:S07]  /*0120*/  IMAD R5, R13, UR6, R0 ;  /* 0x000000060d057c24 */ /* 0x008fce000f8e0200 */
[----:B------:R-:W3:Y:S01]  /*0130*/  LDC R12, c[0x0][0x370] ;  /* 0x0000dc00ff0c7b82 */ /* 0x000ee20000000800 */
[----:B------:R-:W0:Y:S01]  /*0140*/  LDCU UR6, c[0x0][0x2f8] ;  /* 0x00005f00ff0677ac */ /* 0x000e220008000800 */
[----:B-----5:R-:W-:-:S04]  /*0150*/  IMAD R0, R5, R14, UR8 ;  /* 0x0000000805007e24 */ /* 0x020fc8000f8e020e */
[----:B-1----:R-:W-:Y:S02]  /*0160*/  IMAD R5, R0, R15, R4 ;  /* 0x0000000f00057224 */ /* 0x002fe400078e0204 */
[-C--:B----4-:R-:W-:Y:S02]  /*0170*/  IMAD R4, R15, R8.reuse, RZ ;  /* 0x000000080f047224 */ /* 0x090fe400078e02ff */
[----:B------:R-:W-:Y:S01]  /*0180*/  IMAD R0, R5, R8, R6 ;  /* 0x0000000805007224 */ /* 0x000fe200078e0206 */
[----:B0-----:R-:W-:Y:S01]  /*0190*/  IADD3 R6, P2, PT, R1, UR6, RZ ;  /* 0x0000000601067c10 */ /* 0x001fe2000ff5e0ff */
[-C--:B------:R-:W-:Y:S02]  /*01a0*/  IMAD R4, R4, R9.reuse, RZ ;  /* 0x0000000904047224 */ /* 0x080fe400078e02ff */
[----:B------:R-:W-:Y:S02]  /*01b0*/  IMAD R0, R0, R9, R10 ;  /* 0x0000000900007224 */ /* 0x000fe400078e020a */
[----:B------:R-:W-:-:S03]  /*01c0*/  IMAD R5, R4, R13, RZ ;  /* 0x0000000d04057224 */ /* 0x000fc600078e02ff */
[----:B------:R-:W-:Y:S01]  /*01d0*/  ISETP.NE.AND P0, PT, R0, RZ, PT ;  /* 0x000000ff0000720c */ /* 0x000fe20003f05270 */
[----:B---3--:R-:W-:-:S04]  /*01e0*/  IMAD R5, R5, R12, RZ ;  /* 0x0000000c05057224 */ /* 0x008fc800078e02ff */
[----:B------:R-:W-:Y:S01]  /*01f0*/  IMAD R11, R5, R14, RZ ;  /* 0x0000000e050b7224 */ /* 0x000fe200078e02ff */
[----:B--2---:R-:W-:Y:S02]  /*0200*/  ISETP.GE.AND P1, PT, R0, R7, PT ;  /* 0x000000070000720c */ /* 0x004fe40003f26270 */
[----:B------:R-:W-:-:S11]  /*0210*/  IADD3.X R7, PT, PT, RZ, UR7, RZ, P2, !PT ;  /* 0x00000007ff077c10 */ /* 0x000fd600097fe4ff */
[----:B------:R-:W-:Y:S05]  /*0220*/  @P1 BRA `(.L_x_1) ;  /* 0x0000000000401947 */ /* 0x000fea0003800000 */
[----:B------:R-:W0:Y:S08]  /*0230*/  LDC.64 R4, c[0x0][0x388] ;  /* 0x0000e200ff047b82 */ /* 0x000e300000000a00 */
[----:B------:R-:W1:Y:S02]  /*0240*/  LDC.64 R16, c[0x0][0x390] ;  /* 0x0000e400ff107b82 */ /* 0x000e640000000a00 */
.L_x_2:
[----:B------:R-:W2:Y:S04]  /*0250*/  LDG.E.64 R18, desc[UR4][R2.64+0x8] ;  /* 0x0000080402127981 */ /* 0x000ea8000c1e1b00 */
[----:B0-----:R-:W3:Y:S04]  /*0260*/  LDG.E.64 R20, desc[UR4][R4.64+0x8] ;  /* 0x0000080404147981 */ /* 0x001ee8000c1e1b00 */
[----:B-1----:R-:W4:Y:S01]  /*0270*/  LDG.E.64 R24, desc[UR4][R16.64+0x8] ;  /* 0x0000080410187981 */ /* 0x002f22000c1e1b00 */
[----:B--2---:R-:W-:-:S04]  /*0280*/  IMAD.WIDE R18, R0, 0x8, R18 ;  /* 0x0000000800127825 */ /* 0x004fc800078e0212 */
[C---:B---3--:R-:W-:Y:S02]  /*0290*/  IMAD.WIDE R20, R0.reuse, 0x8, R20 ;  /* 0x0000000800147825 */ /* 0x048fe400078e0214 */
[----:B------:R-:W2:Y:S04]  /*02a0*/  LD.E.64 R18, desc[UR4][R18.64] ;  /* 0x0000000412127980 */ /* 0x000ea8000c101b00 */
[----:B------:R-:W2:Y:S01]  /*02b0*/  LD.E.64 R20, desc[UR4][R20.64] ;  /* 0x0000000414147980 */ /* 0x000ea2000c101b00 */
[----:B----4-:R-:W-:Y:S01]  /*02c0*/  IMAD.WIDE R24, R0, 0x8, R24 ;  /* 0x0000000800187825 */ /* 0x010fe200078e0218 */
[----:B--2---:R-:W-:-:S07]  /*02d0*/  DADD R22, R18, R20 ;  /* 0x0000000012167229 */ /* 0x004fce0000000014 */
[----:B------:R2:W-:Y:S04]  /*02e0*/  ST.E.64 desc[UR4][R24.64], R22 ;  /* 0x0000001618007985 */ /* 0x0005e8000c101b04 */
[----:B------:R-:W3:Y:S01]  /*02f0*/  LDG.E R27, desc[UR4][R2.64] ;  /* 0x00000004021b7981 */ /* 0x000ee2000c1e1900 */
[----:B------:R-:W-:-:S04]  /*0300*/  IADD3 R0, PT, PT, R11, R0, RZ ;  /* 0x000000000b007210 */ /* 0x000fc80007ffe0ff */
[----:B---3--:R-:W-:-:S13]  /*0310*/  ISETP.GE.AND P1, PT, R0, R27, PT ;  /* 0x0000001b0000720c */ /* 0x008fda0003f26270 */
[----:B--2---:R-:W-:Y:S05]  /*0320*/  @!P1 BRA `(.L_x_2) ;  /* 0xfffffffc00c89947 */ /* 0x004fea000383ffff */
.L_x_1:
[----:B------:R-:W-:Y:S05]  /*0330*/  BSYNC.RECONVERGENT B0 ;  /* 0x0000000000007941 */ /* 0x000fea0003800200 */
.L_x_0:
[----:B------:R-:W-:Y:S05]  /*0340*/  @P0 EXIT ;  /* 0x000000000000094d */ /* 0x000fea0003800000 */
[----:B------:R-:W-:Y:S01]  /*0350*/  MOV R10, RZ ;  /* 0x000000ff000a7202 */ /* 0x000fe20000000f00 */
[----:B------:R0:W-:Y:S01]  /*0360*/  STL.128 [R1], R12 ;  /* 0x0000000c01007387 */ /* 0x0001e20000100c00 */
[----:B------:R-:W-:Y:S01]  /*0370*/  MOV R0, 0x0 ;  /* 0x0000000000007802 */ /* 0x000fe20000000f00 */
[----:B------:R-:W1:Y:S02]  /*0380*/  LDCU.64 UR4, c[0x4][0x8] ;  /* 0x01000100ff0477ac */ /* 0x000e640008000a00 */
[----:B------:R0:W-:Y:S01]  /*0390*/  STL.128 [R1+0x10], R8 ;  /* 0x0000100801007387 */ /* 0x0001e20000100c00 */
[----:B------:R0:W2:Y:S01]  /*03a0*/  LDC.64 R2, c[0x4][R0] ;  /* 0x0100000000027b82 */ /* 0x0000a20000000a00 */
[----:B-1----:R-:W-:Y:S02]  /*03b0*/  MOV R4, UR4 ;  /* 0x0000000400047c02 */ /* 0x002fe40008000f00 */
[----:B0-----:R-:W-:-:S07]  /*03c0*/  MOV R5, UR5 ;  /* 0x0000000500057c02 */ /* 0x001fce0008000f00 */
[----:B------:R-:W-:-:S07]  /*03d0*/  LEPC R20, `(.L_x_3) ;  /* 0x000000001014794e */ /* 0x000fce0000000000 */
[----:B--2---:R-:W-:Y:S05]  /*03e0*/  CALL.ABS.NOINC R2 ;  /* 0x0000000002007343 */ /* 0x004fea0003c00000 */
.L_x_3:
[----:B------:R-:W-:Y:S05]  /*03f0*/  EXIT ;  /* 0x000000000000794d */ /* 0x000fea0003800000 */
.L_x_4:
[----:B------:R-:W-:-:S00]  /*0400*/  BRA `(.L_x_4) ;  /* 0xfffffffc00fc7947 */ /* 0x000fc0000383ffff */
[----:B------:R-:W-:-:S00]  /*0410*/  NOP ;  /* 0x0000000000007918 */ /* 0x000fc00000000000 */
        /* <DEDUP_REMOVED lines=14> */
.L_x_5:


//--------------------- .nv.global.init           --------------------------
	.section	.nv.global.init,"aw",@progbits
.nv.global.init:
	.type		$str,@object
	.size		$str,(.L_0 - $str)
$str:
        /*0000*/ 	.byte	0x25, 0x75, 0x20, 0x25, 0x75, 0x20, 0x25, 0x75, 0x20, 0x25, 0x75, 0x20, 0x25, 0x75, 0x20, 0x25
        /*0010*/ 	.byte	0x75, 0x20, 0x25, 0x64, 0x20, 0x25, 0x64, 0x0a, 0x00
.L_0:


//--------------------- .nv.shared.reserved.0     --------------------------
	.section	.nv.shared.reserved.0,"aw",@nobits
	.weak		__nv_reservedSMEM_offset_0_alias
	.size		__nv_reservedSMEM_offset_0_alias, 0, 64
	.other		__nv_reservedSMEM_offset_0_alias,@"STO_CUDA_RESERVED_SHARED STV_DEFAULT"
__nv_reservedSMEM_offset_0_alias:
	.zero		0
	.zero		64


//--------------------- .nv.constant0._Z10vector_addR6VectorIdES1_S1_ --------------------------
	.section	.nv.constant0._Z10vector_addR6VectorIdES1_S1_,"a",@progbits
	.sectionflags	@""
	.align	4
.nv.constant0._Z10vector_addR6VectorIdES1_S1_:
	.zero		920


//--------------------- SYMBOLS --------------------------

	.type		.nv.reservedSmem.offset0,@object
	.size		.nv.reservedSmem.offset0,0x4
	.type		vprintf,@function
